//
// Generated by NVIDIA NVVM Compiler
//
// Compiler Build ID: CL-36424714
// Cuda compilation tools, release 13.0, V13.0.88
// Based on NVVM 20.0.0
//

.version 9.0
.target sm_100
.address_size 64

	// .globl	_Z10bucketsortPiii
.extern .shared .align 16 .b8 bucket[];

.visible .entry _Z10bucketsortPiii(
	.param .u64 .ptr .align 1 _Z10bucketsortPiii_param_0,
	.param .u32 _Z10bucketsortPiii_param_1,
	.param .u32 _Z10bucketsortPiii_param_2
)
{
	.reg .pred 	%p<5>;
	.reg .b32 	%r<34>;
	.reg .b64 	%rd<5>;

	ld.param.u64 	%rd2, [_Z10bucketsortPiii_param_0];
	ld.param.u32 	%r12, [_Z10bucketsortPiii_param_1];
	ld.param.u32 	%r11, [_Z10bucketsortPiii_param_2];
	mov.u32 	%r13, %ctaid.x;
	mov.u32 	%r14, %ntid.x;
	mov.u32 	%r1, %tid.x;
	mad.lo.s32 	%r2, %r13, %r14, %r1;
	setp.ge.s32 	%p1, %r2, %r12;
	@%p1 bra 	$L__BB0_7;
	bar.sync 	0;
	setp.ge.u32 	%p2, %r1, %r11;
	@%p2 bra 	$L__BB0_3;
	shl.b32 	%r15, %r1, 2;
	mov.u32 	%r16, bucket;
	add.s32 	%r17, %r16, %r15;
	mov.b32 	%r18, 0;
	st.shared.u32 	[%r17], %r18;
$L__BB0_3:
	bar.sync 	0;
	cvta.to.global.u64 	%rd3, %rd2;
	mul.wide.s32 	%rd4, %r2, 4;
	add.s64 	%rd1, %rd3, %rd4;
	ld.global.u32 	%r20, [%rd1];
	shl.b32 	%r21, %r20, 2;
	mov.u32 	%r22, bucket;
	add.s32 	%r23, %r22, %r21;
	atom.shared.add.u32 	%r24, [%r23], 1;
	bar.sync 	0;
	ld.shared.u32 	%r30, [bucket];
	setp.gt.s32 	%p3, %r30, %r2;
	mov.b32 	%r33, 0;
	@%p3 bra 	$L__BB0_6;
	mov.b32 	%r31, 0;
	mov.u32 	%r32, %r31;
$L__BB0_5:
	add.s32 	%r31, %r30, %r31;
	add.s32 	%r33, %r32, 1;
	shl.b32 	%r26, %r32, 2;
	add.s32 	%r28, %r22, %r26;
	ld.shared.u32 	%r30, [%r28+4];
	add.s32 	%r29, %r30, %r31;
	setp.le.s32 	%p4, %r29, %r2;
	mov.u32 	%r32, %r33;
	@%p4 bra 	$L__BB0_5;
$L__BB0_6:
	st.global.u32 	[%rd1], %r33;
$L__BB0_7:
	ret;

}


// ===== COMPILED SASS (sm_100) =====

	.target	sm_100

	.elftype	@"ET_EXEC"


//--------------------- .note.nv.tkinfo           --------------------------
	.section	.note.nv.tkinfo,"",@"SHT_NOTE"
	.sectionflags	@"SHF_NOTE_NV_TKINFO"
	.tkinfo
        /*0018*/ 	.word	0x00000002
        /*0030*/ 	.string	""
        /*0030*/ 	.string	"ptxas"
        /*0030*/ 	.string	"Cuda compilation tools, release 13.0, V13.0.88"
        /*0030*/ 	.string	"Build cuda_13.0.r13.0/compiler.36424714_0"
        /*0030*/ 	.string	"-arch sm_100 -m 64 "



//--------------------- .note.nv.cuinfo           --------------------------
	.section	.note.nv.cuinfo,"",@"SHT_NOTE"
	.sectionflags	@"SHF_NOTE_NV_CUINFO"
        /*0018*/ 	.short	0x0002
        /*001a*/ 	.short	0x0064
        /*001c*/ 	.short	0x0082
	.zero		2


//--------------------- .nv.info                  --------------------------
	.section	.nv.info,"",@"SHT_CUDA_INFO"
	.align	4


	//----- nvinfo : EIATTR_REGCOUNT
	.align		4
        /*0000*/ 	.byte	0x04, 0x2f
        /*0002*/ 	.short	(.L_1 - .L_0)
	.align		4
.L_0:
        /*0004*/ 	.word	index@(_Z10bucketsortPiii)
        /*0008*/ 	.word	0x0000000b


	//----- nvinfo : EIATTR_FRAME_SIZE
	.align		4
.L_1:
        /*000c*/ 	.byte	0x04, 0x11
        /*000e*/ 	.short	(.L_3 - .L_2)
	.align		4
.L_2:
        /*0010*/ 	.word	index@(_Z10bucketsortPiii)
        /*0014*/ 	.word	0x00000000


	//----- nvinfo : EIATTR_MIN_STACK_SIZE
	.align		4
.L_3:
        /*0018*/ 	.byte	0x04, 0x12
        /*001a*/ 	.short	(.L_5 - .L_4)
	.align		4
.L_4:
        /*001c*/ 	.word	index@(_Z10bucketsortPiii)
        /*0020*/ 	.word	0x00000000
.L_5:


//--------------------- .nv.compat                --------------------------
	.section	.nv.compat,"",@"SHT_CUDA_COMPAT_INFO"
	.align	4
        /*0000*/ 	.byte	0x02, 0x09, 0x00, 0x00, 0x02, 0x02, 0x01, 0x00, 0x02, 0x05, 0x05, 0x00, 0x03, 0x07, 0x01, 0x01
        /*0010*/ 	.byte	0x02, 0x03, 0x00, 0x00, 0x02, 0x06, 0x01, 0x00, 0x04, 0x0b, 0x08, 0x00, 0x09, 0x00, 0x00, 0x00
        /*0020*/ 	.byte	0x00, 0x00, 0x00, 0x00


//--------------------- .nv.info._Z10bucketsortPiii --------------------------
	.section	.nv.info._Z10bucketsortPiii,"",@"SHT_CUDA_INFO"
	.sectionflags	@""
	.align	4


	//----- nvinfo : EIATTR_CUDA_API_VERSION
	.align		4
        /*0000*/ 	.byte	0x04, 0x37
        /*0002*/ 	.short	(.L_7 - .L_6)
.L_6:
        /*0004*/ 	.word	0x00000082


	//----- nvinfo : EIATTR_KPARAM_INFO
	.align		4
.L_7:
        /*0008*/ 	.byte	0x04, 0x17
        /*000a*/ 	.short	(.L_9 - .L_8)
.L_8:
        /*000c*/ 	.word	0x00000000
        /*0010*/ 	.short	0x0002
        /*0012*/ 	.short	0x000c
        /*0014*/ 	.byte	0x00, 0xf0, 0x11, 0x00


	//----- nvinfo : EIATTR_KPARAM_INFO
	.align		4
.L_9:
        /*0018*/ 	.byte	0x04, 0x17
        /*001a*/ 	.short	(.L_11 - .L_10)
.L_10:
        /*001c*/ 	.word	0x00000000
        /*0020*/ 	.short	0x0001
        /*0022*/ 	.short	0x0008
        /*0024*/ 	.byte	0x00, 0xf0, 0x11, 0x00


	//----- nvinfo : EIATTR_KPARAM_INFO
	.align		4
.L_11:
        /*0028*/ 	.byte	0x04, 0x17
        /*002a*/ 	.short	(.L_13 - .L_12)
.L_12:
        /*002c*/ 	.word	0x00000000
        /*0030*/ 	.short	0x0000
        /*0032*/ 	.short	0x0000
        /*0034*/ 	.byte	0x00, 0xf5, 0x21, 0x00


	//----- nvinfo : EIATTR_SPARSE_MMA_MASK
	.align		4
.L_13:
        /*0038*/ 	.byte	0x03, 0x50
        /*003a*/ 	.short	0x0000


	//----- nvinfo : EIATTR_MAXREG_COUNT
	.align		4
        /*003c*/ 	.byte	0x03, 0x1b
        /*003e*/ 	.short	0x00ff


	//----- nvinfo : EIATTR_NUM_BARRIERS
	.align		4
        /*0040*/ 	.byte	0x02, 0x4c
        /*0042*/ 	.byte	0x01
	.zero		1


	//----- nvinfo : EIATTR_MERCURY_ISA_VERSION
	.align		4
        /*0044*/ 	.byte	0x03, 0x5f
        /*0046*/ 	.short	0x0101


	//----- nvinfo : EIATTR_VRC_CTA_INIT_COUNT
	.align		4
        /*0048*/ 	.byte	0x02, 0x4a
	.zero		1
	.zero		1


	//----- nvinfo : EIATTR_EXIT_INSTR_OFFSETS
	.align		4
        /*004c*/ 	.byte	0x04, 0x1c
        /*004e*/ 	.short	(.L_15 - .L_14)


	//   ....[0]....
.L_14:
        /*0050*/ 	.word	0x00000070


	//   ....[1]....
        /*0054*/ 	.word	0x000002b0


	//----- nvinfo : EIATTR_CRS_STACK_SIZE
	.align		4
.L_15:
        /*0058*/ 	.byte	0x04, 0x1e
        /*005a*/ 	.short	(.L_17 - .L_16)
.L_16:
        /*005c*/ 	.word	0x00000000


	//----- nvinfo : EIATTR_CBANK_PARAM_SIZE
	.align		4
.L_17:
        /*0060*/ 	.byte	0x03, 0x19
        /*0062*/ 	.short	0x0010


	//----- nvinfo : EIATTR_PARAM_CBANK
	.align		4
        /*0064*/ 	.byte	0x04, 0x0a
        /*0066*/ 	.short	(.L_19 - .L_18)
	.align		4
.L_18:
        /*0068*/ 	.word	index@(.nv.constant0._Z10bucketsortPiii)
        /*006c*/ 	.short	0x0380
        /*006e*/ 	.short	0x0010


	//----- nvinfo : EIATTR_SW_WAR
	.align		4
.L_19:
        /*0070*/ 	.byte	0x04, 0x36
        /*0072*/ 	.short	(.L_21 - .L_20)
.L_20:
        /*0074*/ 	.word	0x00000008
.L_21:


//--------------------- .nv.callgraph             --------------------------
	.section	.nv.callgraph,"",@"SHT_CUDA_CALLGRAPH"
	.align	4
	.sectionentsize	8
	.align		4
        /*0000*/ 	.word	0x00000000
	.align		4
        /*0004*/ 	.word	0xffffffff
	.align		4
        /*0008*/ 	.word	0x00000000
	.align		4
        /*000c*/ 	.word	0xfffffffe
	.align		4
        /*0010*/ 	.word	0x00000000
	.align		4
        /*0014*/ 	.word	0xfffffffd
	.align		4
        /*0018*/ 	.word	0x00000000
	.align		4
        /*001c*/ 	.word	0xfffffffc


//--------------------- .text._Z10bucketsortPiii  --------------------------
	.section	.text._Z10bucketsortPiii,"ax",@progbits
	.align	128
        .global         _Z10bucketsortPiii
        .type           _Z10bucketsortPiii,@function
        .size           _Z10bucketsortPiii,(.L_x_5 - _Z10bucketsortPiii)
        .other          _Z10bucketsortPiii,@"STO_CUDA_ENTRY STV_DEFAULT"
_Z10bucketsortPiii:
.text._Z10bucketsortPiii:
[----:B------:R-:W-:Y:S01]  /*0000*/  LDC R1, c[0x0][0x37c] ;  /* 0x0000df00ff017b82 */ /* 0x000fe20000000800 */
[----:B------:R-:W0:Y:S07]  /*0010*/  S2R R0, SR_TID.X ;  /* 0x0000000000007919 */ /* 0x000e2e0000002100 */
[----:B------:R-:W0:Y:S01]  /*0020*/  S2UR UR4, SR_CTAID.X ;  /* 0x00000000000479c3 */ /* 0x000e220000002500 */
[----:B------:R-:W1:Y:S07]  /*0030*/  LDCU UR5, c[0x0][0x388] ;  /* 0x00007100ff0577ac */ /* 0x000e6e0008000800 */
[----:B------:R-:W0:Y:S02]  /*0040*/  LDC R5, c[0x0][0x360] ;  /* 0x0000d800ff057b82 */ /* 0x000e240000000800 */
[----:B0-----:R-:W-:-:S05]  /*0050*/  IMAD R5, R5, UR4, R0 ;  /* 0x0000000405057c24 */ /* 0x001fca000f8e0200 */
[----:B-1----:R-:W-:-:S13]  /*0060*/  ISETP.GE.AND P0, PT, R5, UR5, PT ;  /* 0x0000000505007c0c */ /* 0x002fda000bf06270 */
[----:B------:R-:W-:Y:S05]  /*0070*/  @P0 EXIT ;  /* 0x000000000000094d */ /* 0x000fea0003800000 */
[----:B------:R-:W0:Y:S01]  /*0080*/  LDCU UR4, c[0x0][0x38c] ;  /* 0x00007180ff0477ac */ /* 0x000e220008000800 */
[----:B------:R-:W1:Y:S01]  /*0090*/  S2UR UR5, SR_CgaCtaId ;  /* 0x00000000000579c3 */ /* 0x000e620000008800 */
[----:B------:R-:W2:Y:S07]  /*00a0*/  LDCU.64 UR6, c[0x0][0x358] ;  /* 0x00006b00ff0677ac */ /* 0x000eae0008000a00 */
[----:B------:R-:W3:Y:S08]  /*00b0*/  LDC.64 R2, c[0x0][0x380] ;  /* 0x0000e000ff027b82 */ /* 0x000ef00000000a00 */
[----:B------:R-:W-:Y:S01]  /*00c0*/  BAR.SYNC.DEFER_BLOCKING 0x0 ;  /* 0x0000000000007b1d */ /* 0x000fe20000010000 */
[----:B0-----:R-:W-:-:S05]  /*00d0*/  ISETP.GE.U32.AND P0, PT, R0, UR4, PT ;  /* 0x0000000400007c0c */ /* 0x001fca000bf06070 */
[----:B------:R-:W-:Y:S02]  /*00e0*/  UMOV UR4, 0x400 ;  /* 0x0000040000047882 */ /* 0x000fe40000000000 */
[----:B-1----:R-:W-:-:S06]  /*00f0*/  ULEA UR4, UR5, UR4, 0x18 ;  /* 0x0000000405047291 */ /* 0x002fcc000f8ec0ff */
[----:B------:R-:W-:Y:S01]  /*0100*/  @!P0 LEA R0, R0, UR4, 0x2 ;  /* 0x0000000400008c11 */ /* 0x000fe2000f8e10ff */
[----:B---3--:R-:W-:-:S04]  /*0110*/  IMAD.WIDE R2, R5, 0x4, R2 ;  /* 0x0000000405027825 */ /* 0x008fc800078e0202 */
[----:B------:R-:W-:Y:S01]  /*0120*/  @!P0 STS [R0], RZ ;  /* 0x000000ff00008388 */ /* 0x000fe20000000800 */
[----:B------:R-:W-:Y:S06]  /*0130*/  BAR.SYNC.DEFER_BLOCKING 0x0 ;  /* 0x0000000000007b1d */ /* 0x000fec0000010000 */
[----:B--2---:R-:W2:Y:S01]  /*0140*/  LDG.E R4, desc[UR6][R2.64] ;  /* 0x0000000602047981 */ /* 0x004ea2000c1e1900 */
[----:B------:R-:W-:Y:S01]  /*0150*/  BSSY.RECONVERGENT B0, `(.L_x_0) ;  /* 0x0000014000007945 */ /* 0x000fe20003800200 */
[----:B------:R-:W-:Y:S01]  /*0160*/  IMAD.MOV.U32 R7, RZ, RZ, RZ ;  /* 0x000000ffff077224 */ /* 0x000fe200078e00ff */
[----:B--2---:R-:W-:-:S05]  /*0170*/  LEA R4, R4, UR4, 0x2 ;  /* 0x0000000404047c11 */ /* 0x004fca000f8e10ff */
[----:B------:R-:W-:Y:S01]  /*0180*/  ATOMS.POPC.INC.32 RZ, [R4+URZ] ;  /* 0x0000000004ff7f8c */ /* 0x000fe2000d8000ff */
[----:B------:R-:W-:Y:S06]  /*0190*/  BAR.SYNC.DEFER_BLOCKING 0x0 ;  /* 0x0000000000007b1d */ /* 0x000fec0000010000 */
[----:B------:R-:W0:Y:S02]  /*01a0*/  LDS R6, [UR4] ;  /* 0x00000004ff067984 */ /* 0x000e240008000800 */
[----:B0-----:R-:W-:-:S13]  /*01b0*/  ISETP.GT.AND P0, PT, R6, R5, PT ;  /* 0x000000050600720c */ /* 0x001fda0003f04270 */
[----:B------:R-:W-:Y:S05]  /*01c0*/  @P0 BRA `(.L_x_1) ;  /* 0x0000000000300947 */ /* 0x000fea0003800000 */
[----:B------:R-:W-:Y:S01]  /*01d0*/  BSSY.RECONVERGENT B1, `(.L_x_2) ;  /* 0x000000a000017945 */ /* 0x000fe20003800200 */
[----:B------:R-:W-:Y:S02]  /*01e0*/  IMAD.MOV.U32 R7, RZ, RZ, RZ ;  /* 0x000000ffff077224 */ /* 0x000fe400078e00ff */
[----:B------:R-:W-:-:S07]  /*01f0*/  IMAD.MOV.U32 R0, RZ, RZ, RZ ;  /* 0x000000ffff007224 */ /* 0x000fce00078e00ff */
.L_x_3:
[C---:B------:R-:W-:Y:S01]  /*0200*/  LEA R4, R0.reuse, UR4, 0x2 ;  /* 0x0000000400047c11 */ /* 0x040fe2000f8e10ff */
[----:B------:R-:W-:Y:S01]  /*0210*/  VIADD R0, R0, 0x1 ;  /* 0x0000000100007836 */ /* 0x000fe20000000000 */
[----:B------:R-:W-:-:S03]  /*0220*/  IADD3 R7, PT, PT, R7, R6, RZ ;  /* 0x0000000607077210 */ /* 0x000fc60007ffe0ff */
[----:B------:R-:W0:Y:S02]  /*0230*/  LDS R6, [R4+0x4] ;  /* 0x0000040004067984 */ /* 0x000e240000000800 */
[----:B0-----:R-:W-:-:S05]  /*0240*/  IMAD.IADD R8, R7, 0x1, R6 ;  /* 0x0000000107087824 */ /* 0x001fca00078e0206 */
[----:B------:R-:W-:-:S13]  /*0250*/  ISETP.GT.AND P0, PT, R8, R5, PT ;  /* 0x000000050800720c */ /* 0x000fda0003f04270 */
[----:B------:R-:W-:Y:S05]  /*0260*/  @!P0 BRA `(.L_x_3) ;  /* 0xfffffffc00e48947 */ /* 0x000fea000383ffff */
[----:B------:R-:W-:Y:S05]  /*0270*/  BSYNC.RECONVERGENT B1 ;  /* 0x0000000000017941 */ /* 0x000fea0003800200 */
.L_x_2:
[----:B------:R-:W-:-:S07]  /*0280*/  MOV R7, R0 ;  /* 0x0000000000077202 */ /* 0x000fce0000000f00 */
.L_x_1:
[----:B------:R-:W-:Y:S05]  /*0290*/  BSYNC.RECONVERGENT B0 ;  /* 0x0000000000007941 */ /* 0x000fea0003800200 */
.L_x_0:
[----:B------:R-:W-:Y:S01]  /*02a0*/  STG.E desc[UR6][R2.64], R7 ;  /* 0x0000000702007986 */ /* 0x000fe2000c101906 */
[----:B------:R-:W-:Y:S05]  /*02b0*/  EXIT ;  /* 0x000000000000794d */ /* 0x000fea0003800000 */
.L_x_4:
[----:B------:R-:W-:-:S00]  /*02c0*/  BRA `(.L_x_4) ;  /* 0xfffffffc00fc7947 */ /* 0x000fc0000383ffff */
[----:B------:R-:W-:-:S00]  /*02d0*/  NOP ;  /* 0x0000000000007918 */ /* 0x000fc00000000000 */
        /* <DEDUP_REMOVED lines=10> */
.L_x_5:


//--------------------- .nv.shared._Z10bucketsortPiii --------------------------
	.section	.nv.shared._Z10bucketsortPiii,"aw",@nobits
	.sectionflags	@""
	.align	16
	.zero		1024


//--------------------- .nv.shared.reserved.0     --------------------------
	.section	.nv.shared.reserved.0,"aw",@nobits
	.weak		__nv_reservedSMEM_offset_0_alias
	.size		__nv_reservedSMEM_offset_0_alias, 0, 64
	.other		__nv_reservedSMEM_offset_0_alias,@"STO_CUDA_RESERVED_SHARED STV_DEFAULT"
__nv_reservedSMEM_offset_0_alias:
	.zero		0
	.zero		64


//--------------------- .nv.constant0._Z10bucketsortPiii --------------------------
	.section	.nv.constant0._Z10bucketsortPiii,"a",@progbits
	.sectionflags	@""
	.align	4
.nv.constant0._Z10bucketsortPiii:
	.zero		912


//--------------------- SYMBOLS --------------------------

	.type		.nv.reservedSmem.offset0,@object
	.size		.nv.reservedSmem.offset0,0x4
	.type		.nv.reservedSmem.cap,@object
	.size		.nv.reservedSmem.cap,0x4
